//
// Generated by NVIDIA NVVM Compiler
//
// Compiler Build ID: CL-36424714
// Cuda compilation tools, release 13.0, V13.0.88
// Based on NVVM 20.0.0
//

.version 9.0
.target sm_100
.address_size 64

	// .globl	_Z6kernelv
.extern .func  (.param .b32 func_retval0) vprintf
(
	.param .b64 vprintf_param_0,
	.param .b64 vprintf_param_1
)
;
.global .align 1 .b8 $str[26] = {71, 80, 85, 32, 66, 37, 105, 32, 84, 37, 105, 58, 32, 72, 101, 108, 108, 111, 32, 119, 111, 114, 108, 100, 10};

.visible .entry _Z6kernelv()
{
	.local .align 8 .b8 	__local_depot0[8];
	.reg .b64 	%SP;
	.reg .b64 	%SPL;
	.reg .b32 	%r<5>;
	.reg .b64 	%rd<5>;

	mov.u64 	%SPL, __local_depot0;
	cvta.local.u64 	%SP, %SPL;
	add.u64 	%rd1, %SP, 0;
	add.u64 	%rd2, %SPL, 0;
	mov.u32 	%r1, %ctaid.x;
	mov.u32 	%r2, %tid.x;
	st.local.v2.u32 	[%rd2], {%r1, %r2};
	mov.u64 	%rd3, $str;
	cvta.global.u64 	%rd4, %rd3;
	{ // callseq 0, 0
	.param .b64 param0;
	st.param.b64 	[param0], %rd4;
	.param .b64 param1;
	st.param.b64 	[param1], %rd1;
	.param .b32 retval0;
	call.uni (retval0), 
	vprintf, 
	(
	param0, 
	param1
	);
	ld.param.b32 	%r3, [retval0];
	} // callseq 0
	ret;

}


// ===== COMPILED SASS (sm_100) =====

	.target	sm_100

	.elftype	@"ET_EXEC"


//--------------------- .note.nv.tkinfo           --------------------------
	.section	.note.nv.tkinfo,"",@"SHT_NOTE"
	.sectionflags	@"SHF_NOTE_NV_TKINFO"
	.tkinfo
        /*0018*/ 	.word	0x00000002
        /*0030*/ 	.string	""
        /*0030*/ 	.string	"ptxas"
        /*0030*/ 	.string	"Cuda compilation tools, release 13.0, V13.0.88"
        /*0030*/ 	.string	"Build cuda_13.0.r13.0/compiler.36424714_0"
        /*0030*/ 	.string	"-arch sm_100 -m 64 "



//--------------------- .note.nv.cuinfo           --------------------------
	.section	.note.nv.cuinfo,"",@"SHT_NOTE"
	.sectionflags	@"SHF_NOTE_NV_CUINFO"
        /*0018*/ 	.short	0x0002
        /*001a*/ 	.short	0x0064
        /*001c*/ 	.short	0x0082
	.zero		2


//--------------------- .nv.info                  --------------------------
	.section	.nv.info,"",@"SHT_CUDA_INFO"
	.align	4


	//----- nvinfo : EIATTR_REGCOUNT
	.align		4
        /*0000*/ 	.byte	0x04, 0x2f
        /*0002*/ 	.short	(.L_2 - .L_1)
	.align		4
.L_1:
        /*0004*/ 	.word	index@(_Z6kernelv)
        /*0008*/ 	.word	0x00000018


	//----- nvinfo : EIATTR_FRAME_SIZE
	.align		4
.L_2:
        /*000c*/ 	.byte	0x04, 0x11
        /*000e*/ 	.short	(.L_4 - .L_3)
	.align		4
.L_3:
        /*0010*/ 	.word	index@(_Z6kernelv)
        /*0014*/ 	.word	0x00000008


	//----- nvinfo : EIATTR_MIN_STACK_SIZE
	.align		4
.L_4:
        /*0018*/ 	.byte	0x04, 0x12
        /*001a*/ 	.short	(.L_6 - .L_5)
	.align		4
.L_5:
        /*001c*/ 	.word	index@(_Z6kernelv)
        /*0020*/ 	.word	0x00000008
.L_6:


//--------------------- .nv.compat                --------------------------
	.section	.nv.compat,"",@"SHT_CUDA_COMPAT_INFO"
	.align	4
        /*0000*/ 	.byte	0x02, 0x09, 0x00, 0x00, 0x02, 0x02, 0x01, 0x00, 0x02, 0x05, 0x05, 0x00, 0x03, 0x07, 0x01, 0x01
        /*0010*/ 	.byte	0x02, 0x03, 0x00, 0x00, 0x02, 0x06, 0x01, 0x00, 0x04, 0x0b, 0x08, 0x00, 0x09, 0x00, 0x00, 0x00
        /*0020*/ 	.byte	0x00, 0x00, 0x00, 0x00


//--------------------- .nv.info._Z6kernelv       --------------------------
	.section	.nv.info._Z6kernelv,"",@"SHT_CUDA_INFO"
	.sectionflags	@""
	.align	4


	//----- nvinfo : EIATTR_CUDA_API_VERSION
	.align		4
        /*0000*/ 	.byte	0x04, 0x37
        /*0002*/ 	.short	(.L_8 - .L_7)
.L_7:
        /*0004*/ 	.word	0x00000082


	//----- nvinfo : EIATTR_SPARSE_MMA_MASK
	.align		4
.L_8:
        /*0008*/ 	.byte	0x03, 0x50
        /*000a*/ 	.short	0x0000


	//----- nvinfo : EIATTR_MAXREG_COUNT
	.align		4
        /*000c*/ 	.byte	0x03, 0x1b
        /*000e*/ 	.short	0x00ff


	//----- nvinfo : EIATTR_EXTERNS
	.align		4
        /*0010*/ 	.byte	0x04, 0x0f
        /*0012*/ 	.short	(.L_10 - .L_9)


	//   ....[0]....
	.align		4
.L_9:
        /*0014*/ 	.word	index@(vprintf)


	//----- nvinfo : EIATTR_MERCURY_ISA_VERSION
	.align		4
.L_10:
        /*0018*/ 	.byte	0x03, 0x5f
        /*001a*/ 	.short	0x0101


	//----- nvinfo : EIATTR_VRC_CTA_INIT_COUNT
	.align		4
        /*001c*/ 	.byte	0x02, 0x4a
	.zero		1
	.zero		1


	//----- nvinfo : EIATTR_SYSCALL_OFFSETS
	.align		4
        /*0020*/ 	.byte	0x04, 0x46
        /*0022*/ 	.short	(.L_12 - .L_11)


	//   ....[0]....
.L_11:
        /*0024*/ 	.word	0x000000f0


	//----- nvinfo : EIATTR_EXIT_INSTR_OFFSETS
	.align		4
.L_12:
        /*0028*/ 	.byte	0x04, 0x1c
        /*002a*/ 	.short	(.L_14 - .L_13)


	//   ....[0]....
.L_13:
        /*002c*/ 	.word	0x00000100


	//----- nvinfo : EIATTR_SW_WAR
	.align		4
.L_14:
        /*0030*/ 	.byte	0x04, 0x36
        /*0032*/ 	.short	(.L_16 - .L_15)
.L_15:
        /*0034*/ 	.word	0x00000008
.L_16:


//--------------------- .nv.callgraph             --------------------------
	.section	.nv.callgraph,"",@"SHT_CUDA_CALLGRAPH"
	.align	4
	.sectionentsize	8
	.align		4
        /*0000*/ 	.word	0x00000000
	.align		4
        /*0004*/ 	.word	0xffffffff
	.align		4
        /*0008*/ 	.word	index@(_Z6kernelv)
	.align		4
        /*000c*/ 	.word	index@(vprintf)
	.align		4
        /*0010*/ 	.word	0x00000000
	.align		4
        /*0014*/ 	.word	0xfffffffe
	.align		4
        /*0018*/ 	.word	0x00000000
	.align		4
        /*001c*/ 	.word	0xfffffffd
	.align		4
        /*0020*/ 	.word	0x00000000
	.align		4
        /*0024*/ 	.word	0xfffffffc


//--------------------- .nv.constant4             --------------------------
	.section	.nv.constant4,"a",@progbits
	.align	8
	.align		8
.nv.constant4:
        /*0000*/ 	.dword	vprintf
	.align		8
        /*0008*/ 	.dword	$str


//--------------------- .text._Z6kernelv          --------------------------
	.section	.text._Z6kernelv,"ax",@progbits
	.align	128
        .global         _Z6kernelv
        .type           _Z6kernelv,@function
        .size           _Z6kernelv,(.L_x_2 - _Z6kernelv)
        .other          _Z6kernelv,@"STO_CUDA_ENTRY STV_DEFAULT"
_Z6kernelv:
.text._Z6kernelv:
[----:B------:R-:W0:Y:S01]  /*0000*/  LDC R1, c[0x0][0x37c] ;  /* 0x0000df00ff017b82 */ /* 0x000e220000000800 */
[----:B------:R-:W1:Y:S01]  /*0010*/  S2R R8, SR_CTAID.X ;  /* 0x0000000000087919 */ /* 0x000e620000002500 */
[----:B0-----:R-:W-:Y:S01]  /*0020*/  VIADD R1, R1, 0xfffffff8 ;  /* 0xfffffff801017836 */ /* 0x001fe20000000000 */
[----:B------:R-:W-:Y:S01]  /*0030*/  MOV R0, 0x0 ;  /* 0x0000000000007802 */ /* 0x000fe20000000f00 */
[----:B------:R-:W0:Y:S01]  /*0040*/  LDCU UR4, c[0x0][0x2f8] ;  /* 0x00005f00ff0477ac */ /* 0x000e220008000800 */
[----:B------:R-:W1:Y:S03]  /*0050*/  S2R R9, SR_TID.X ;  /* 0x0000000000097919 */ /* 0x000e660000002100 */
[----:B------:R2:W3:Y:S01]  /*0060*/  LDC.64 R2, c[0x4][R0] ;  /* 0x0100000000027b82 */ /* 0x0004e20000000a00 */
[----:B------:R-:W4:Y:S01]  /*0070*/  LDCU.64 UR6, c[0x4][0x8] ;  /* 0x01000100ff0677ac */ /* 0x000f220008000a00 */
[----:B------:R-:W5:Y:S01]  /*0080*/  LDCU UR5, c[0x0][0x2fc] ;  /* 0x00005f80ff0577ac */ /* 0x000f620008000800 */
[----:B0-----:R-:W-:Y:S01]  /*0090*/  IADD3 R6, P0, PT, R1, UR4, RZ ;  /* 0x0000000401067c10 */ /* 0x001fe2000ff1e0ff */
[----:B----4-:R-:W-:Y:S01]  /*00a0*/  IMAD.U32 R4, RZ, RZ, UR6 ;  /* 0x00000006ff047e24 */ /* 0x010fe2000f8e00ff */
[----:B------:R-:W-:-:S03]  /*00b0*/  MOV R5, UR7 ;  /* 0x0000000700057c02 */ /* 0x000fc60008000f00 */
[----:B-----5:R-:W-:Y:S01]  /*00c0*/  IMAD.X R7, RZ, RZ, UR5, P0 ;  /* 0x00000005ff077e24 */ /* 0x020fe200080e06ff */
[----:B-1----:R2:W-:Y:S07]  /*00d0*/  STL.64 [R1], R8 ;  /* 0x0000000801007387 */ /* 0x0025ee0000100a00 */
[----:B------:R-:W-:-:S07]  /*00e0*/  LEPC R20, `(.L_x_0) ;  /* 0x000000001014794e */ /* 0x000fce0000000000 */
[----:B--23--:R-:W-:Y:S05]  /*00f0*/  CALL.ABS.NOINC R2 ;  /* 0x0000000002007343 */ /* 0x00cfea0003c00000 */
.L_x_0:
[----:B------:R-:W-:Y:S05]  /*0100*/  EXIT ;  /* 0x000000000000794d */ /* 0x000fea0003800000 */
.L_x_1:
[----:B------:R-:W-:-:S00]  /*0110*/  BRA `(.L_x_1) ;  /* 0xfffffffc00fc7947 */ /* 0x000fc0000383ffff */
[----:B------:R-:W-:-:S00]  /*0120*/  NOP ;  /* 0x0000000000007918 */ /* 0x000fc00000000000 */
        /* <DEDUP_REMOVED lines=13> */
.L_x_2:


//--------------------- .nv.global.init           --------------------------
	.section	.nv.global.init,"aw",@progbits
.nv.global.init:
	.type		$str,@object
	.size		$str,(.L_0 - $str)
$str:
        /*0000*/ 	.byte	0x47, 0x50, 0x55, 0x20, 0x42, 0x25, 0x69, 0x20, 0x54, 0x25, 0x69, 0x3a, 0x20, 0x48, 0x65, 0x6c
        /*0010*/ 	.byte	0x6c, 0x6f, 0x20, 0x77, 0x6f, 0x72, 0x6c, 0x64, 0x0a, 0x00
.L_0:


//--------------------- .nv.shared.reserved.0     --------------------------
	.section	.nv.shared.reserved.0,"aw",@nobits
	.weak		__nv_reservedSMEM_offset_0_alias
	.size		__nv_reservedSMEM_offset_0_alias, 0, 64
	.other		__nv_reservedSMEM_offset_0_alias,@"STO_CUDA_RESERVED_SHARED STV_DEFAULT"
__nv_reservedSMEM_offset_0_alias:
	.zero		0
	.zero		64


//--------------------- .nv.constant0._Z6kernelv  --------------------------
	.section	.nv.constant0._Z6kernelv,"a",@progbits
	.sectionflags	@""
	.align	4
.nv.constant0._Z6kernelv:
	.zero		896


//--------------------- SYMBOLS --------------------------

	.type		.nv.reservedSmem.offset0,@object
	.size		.nv.reservedSmem.offset0,0x4
	.type		vprintf,@function
